//
// Generated by NVIDIA NVVM Compiler
//
// Compiler Build ID: CL-36424714
// Cuda compilation tools, release 13.0, V13.0.88
// Based on NVVM 20.0.0
//

.version 9.0
.target sm_100
.address_size 64

	// .globl	_Z9matrixAddPiS_S_

.visible .entry _Z9matrixAddPiS_S_(
	.param .u64 .ptr .align 1 _Z9matrixAddPiS_S__param_0,
	.param .u64 .ptr .align 1 _Z9matrixAddPiS_S__param_1,
	.param .u64 .ptr .align 1 _Z9matrixAddPiS_S__param_2
)
{
	.reg .pred 	%p<4>;
	.reg .b32 	%r<14>;
	.reg .b64 	%rd<11>;

	ld.param.u64 	%rd1, [_Z9matrixAddPiS_S__param_0];
	ld.param.u64 	%rd2, [_Z9matrixAddPiS_S__param_1];
	ld.param.u64 	%rd3, [_Z9matrixAddPiS_S__param_2];
	mov.u32 	%r3, %ctaid.y;
	mov.u32 	%r4, %ntid.y;
	mov.u32 	%r5, %tid.y;
	mad.lo.s32 	%r1, %r3, %r4, %r5;
	mov.u32 	%r6, %ctaid.x;
	mov.u32 	%r7, %ntid.x;
	mov.u32 	%r8, %tid.x;
	mad.lo.s32 	%r2, %r6, %r7, %r8;
	setp.gt.u32 	%p1, %r1, 1023;
	setp.gt.s32 	%p2, %r2, 1023;
	or.pred  	%p3, %p1, %p2;
	@%p3 bra 	$L__BB0_2;
	cvta.to.global.u64 	%rd4, %rd1;
	cvta.to.global.u64 	%rd5, %rd2;
	cvta.to.global.u64 	%rd6, %rd3;
	shl.b32 	%r9, %r1, 10;
	add.s32 	%r10, %r9, %r2;
	mul.wide.s32 	%rd7, %r10, 4;
	add.s64 	%rd8, %rd4, %rd7;
	ld.global.u32 	%r11, [%rd8];
	add.s64 	%rd9, %rd5, %rd7;
	ld.global.u32 	%r12, [%rd9];
	add.s32 	%r13, %r12, %r11;
	add.s64 	%rd10, %rd6, %rd7;
	st.global.u32 	[%rd10], %r13;
$L__BB0_2:
	ret;

}


// ===== COMPILED SASS (sm_100) =====

	.target	sm_100

	.elftype	@"ET_EXEC"


//--------------------- .note.nv.tkinfo           --------------------------
	.section	.note.nv.tkinfo,"",@"SHT_NOTE"
	.sectionflags	@"SHF_NOTE_NV_TKINFO"
	.tkinfo
        /*0018*/ 	.word	0x00000002
        /*0030*/ 	.string	""
        /*0030*/ 	.string	"ptxas"
        /*0030*/ 	.string	"Cuda compilation tools, release 13.0, V13.0.88"
        /*0030*/ 	.string	"Build cuda_13.0.r13.0/compiler.36424714_0"
        /*0030*/ 	.string	"-arch sm_100 -m 64 "



//--------------------- .note.nv.cuinfo           --------------------------
	.section	.note.nv.cuinfo,"",@"SHT_NOTE"
	.sectionflags	@"SHF_NOTE_NV_CUINFO"
        /*0018*/ 	.short	0x0002
        /*001a*/ 	.short	0x0064
        /*001c*/ 	.short	0x0082
	.zero		2


//--------------------- .nv.info                  --------------------------
	.section	.nv.info,"",@"SHT_CUDA_INFO"
	.align	4


	//----- nvinfo : EIATTR_REGCOUNT
	.align		4
        /*0000*/ 	.byte	0x04, 0x2f
        /*0002*/ 	.short	(.L_1 - .L_0)
	.align		4
.L_0:
        /*0004*/ 	.word	index@(_Z9matrixAddPiS_S_)
        /*0008*/ 	.word	0x0000000c


	//----- nvinfo : EIATTR_FRAME_SIZE
	.align		4
.L_1:
        /*000c*/ 	.byte	0x04, 0x11
        /*000e*/ 	.short	(.L_3 - .L_2)
	.align		4
.L_2:
        /*0010*/ 	.word	index@(_Z9matrixAddPiS_S_)
        /*0014*/ 	.word	0x00000000


	//----- nvinfo : EIATTR_MIN_STACK_SIZE
	.align		4
.L_3:
        /*0018*/ 	.byte	0x04, 0x12
        /*001a*/ 	.short	(.L_5 - .L_4)
	.align		4
.L_4:
        /*001c*/ 	.word	index@(_Z9matrixAddPiS_S_)
        /*0020*/ 	.word	0x00000000
.L_5:


//--------------------- .nv.compat                --------------------------
	.section	.nv.compat,"",@"SHT_CUDA_COMPAT_INFO"
	.align	4
        /*0000*/ 	.byte	0x02, 0x09, 0x00, 0x00, 0x02, 0x02, 0x01, 0x00, 0x02, 0x05, 0x05, 0x00, 0x03, 0x07, 0x01, 0x01
        /*0010*/ 	.byte	0x02, 0x03, 0x00, 0x00, 0x02, 0x06, 0x01, 0x00, 0x04, 0x0b, 0x08, 0x00, 0x09, 0x00, 0x00, 0x00
        /*0020*/ 	.byte	0x00, 0x00, 0x00, 0x00


//--------------------- .nv.info._Z9matrixAddPiS_S_ --------------------------
	.section	.nv.info._Z9matrixAddPiS_S_,"",@"SHT_CUDA_INFO"
	.sectionflags	@""
	.align	4


	//----- nvinfo : EIATTR_CUDA_API_VERSION
	.align		4
        /*0000*/ 	.byte	0x04, 0x37
        /*0002*/ 	.short	(.L_7 - .L_6)
.L_6:
        /*0004*/ 	.word	0x00000082


	//----- nvinfo : EIATTR_KPARAM_INFO
	.align		4
.L_7:
        /*0008*/ 	.byte	0x04, 0x17
        /*000a*/ 	.short	(.L_9 - .L_8)
.L_8:
        /*000c*/ 	.word	0x00000000
        /*0010*/ 	.short	0x0002
        /*0012*/ 	.short	0x0010
        /*0014*/ 	.byte	0x00, 0xf5, 0x21, 0x00


	//----- nvinfo : EIATTR_KPARAM_INFO
	.align		4
.L_9:
        /*0018*/ 	.byte	0x04, 0x17
        /*001a*/ 	.short	(.L_11 - .L_10)
.L_10:
        /*001c*/ 	.word	0x00000000
        /*0020*/ 	.short	0x0001
        /*0022*/ 	.short	0x0008
        /*0024*/ 	.byte	0x00, 0xf5, 0x21, 0x00


	//----- nvinfo : EIATTR_KPARAM_INFO
	.align		4
.L_11:
        /*0028*/ 	.byte	0x04, 0x17
        /*002a*/ 	.short	(.L_13 - .L_12)
.L_12:
        /*002c*/ 	.word	0x00000000
        /*0030*/ 	.short	0x0000
        /*0032*/ 	.short	0x0000
        /*0034*/ 	.byte	0x00, 0xf5, 0x21, 0x00


	//----- nvinfo : EIATTR_SPARSE_MMA_MASK
	.align		4
.L_13:
        /*0038*/ 	.byte	0x03, 0x50
        /*003a*/ 	.short	0x0000


	//----- nvinfo : EIATTR_MAXREG_COUNT
	.align		4
        /*003c*/ 	.byte	0x03, 0x1b
        /*003e*/ 	.short	0x00ff


	//----- nvinfo : EIATTR_MERCURY_ISA_VERSION
	.align		4
        /*0040*/ 	.byte	0x03, 0x5f
        /*0042*/ 	.short	0x0101


	//----- nvinfo : EIATTR_VRC_CTA_INIT_COUNT
	.align		4
        /*0044*/ 	.byte	0x02, 0x4a
	.zero		1
	.zero		1


	//----- nvinfo : EIATTR_EXIT_INSTR_OFFSETS
	.align		4
        /*0048*/ 	.byte	0x04, 0x1c
        /*004a*/ 	.short	(.L_15 - .L_14)


	//   ....[0]....
.L_14:
        /*004c*/ 	.word	0x000000b0


	//   ....[1]....
        /*0050*/ 	.word	0x00000180


	//----- nvinfo : EIATTR_CBANK_PARAM_SIZE
	.align		4
.L_15:
        /*0054*/ 	.byte	0x03, 0x19
        /*0056*/ 	.short	0x0018


	//----- nvinfo : EIATTR_PARAM_CBANK
	.align		4
        /*0058*/ 	.byte	0x04, 0x0a
        /*005a*/ 	.short	(.L_17 - .L_16)
	.align		4
.L_16:
        /*005c*/ 	.word	index@(.nv.constant0._Z9matrixAddPiS_S_)
        /*0060*/ 	.short	0x0380
        /*0062*/ 	.short	0x0018


	//----- nvinfo : EIATTR_SW_WAR
	.align		4
.L_17:
        /*0064*/ 	.byte	0x04, 0x36
        /*0066*/ 	.short	(.L_19 - .L_18)
.L_18:
        /*0068*/ 	.word	0x00000008
.L_19:


//--------------------- .nv.callgraph             --------------------------
	.section	.nv.callgraph,"",@"SHT_CUDA_CALLGRAPH"
	.align	4
	.sectionentsize	8
	.align		4
        /*0000*/ 	.word	0x00000000
	.align		4
        /*0004*/ 	.word	0xffffffff
	.align		4
        /*0008*/ 	.word	0x00000000
	.align		4
        /*000c*/ 	.word	0xfffffffe
	.align		4
        /*0010*/ 	.word	0x00000000
	.align		4
        /*0014*/ 	.word	0xfffffffd
	.align		4
        /*0018*/ 	.word	0x00000000
	.align		4
        /*001c*/ 	.word	0xfffffffc


//--------------------- .text._Z9matrixAddPiS_S_  --------------------------
	.section	.text._Z9matrixAddPiS_S_,"ax",@progbits
	.align	128
        .global         _Z9matrixAddPiS_S_
        .type           _Z9matrixAddPiS_S_,@function
        .size           _Z9matrixAddPiS_S_,(.L_x_1 - _Z9matrixAddPiS_S_)
        .other          _Z9matrixAddPiS_S_,@"STO_CUDA_ENTRY STV_DEFAULT"
_Z9matrixAddPiS_S_:
.text._Z9matrixAddPiS_S_:
[----:B------:R-:W-:Y:S01]  /*0000*/  LDC R1, c[0x0][0x37c] ;  /* 0x0000df00ff017b82 */ /* 0x000fe20000000800 */
[----:B------:R-:W0:Y:S07]  /*0010*/  S2R R2, SR_TID.X ;  /* 0x0000000000027919 */ /* 0x000e2e0000002100 */
[----:B------:R-:W1:Y:S01]  /*0020*/  LDC R0, c[0x0][0x364] ;  /* 0x0000d900ff007b82 */ /* 0x000e620000000800 */
[----:B------:R-:W1:Y:S07]  /*0030*/  S2R R3, SR_TID.Y ;  /* 0x0000000000037919 */ /* 0x000e6e0000002200 */
[----:B------:R-:W0:Y:S08]  /*0040*/  S2UR UR5, SR_CTAID.X ;  /* 0x00000000000579c3 */ /* 0x000e300000002500 */
[----:B------:R-:W0:Y:S08]  /*0050*/  LDC R7, c[0x0][0x360] ;  /* 0x0000d800ff077b82 */ /* 0x000e300000000800 */
[----:B------:R-:W1:Y:S01]  /*0060*/  S2UR UR4, SR_CTAID.Y ;  /* 0x00000000000479c3 */ /* 0x000e620000002600 */
[----:B0-----:R-:W-:-:S05]  /*0070*/  IMAD R7, R7, UR5, R2 ;  /* 0x0000000507077c24 */ /* 0x001fca000f8e0202 */
[----:B------:R-:W-:Y:S01]  /*0080*/  ISETP.GT.AND P0, PT, R7, 0x3ff, PT ;  /* 0x000003ff0700780c */ /* 0x000fe20003f04270 */
[----:B-1----:R-:W-:-:S05]  /*0090*/  IMAD R0, R0, UR4, R3 ;  /* 0x0000000400007c24 */ /* 0x002fca000f8e0203 */
[----:B------:R-:W-:-:S13]  /*00a0*/  ISETP.GT.U32.OR P0, PT, R0, 0x3ff, P0 ;  /* 0x000003ff0000780c */ /* 0x000fda0000704470 */
[----:B------:R-:W-:Y:S05]  /*00b0*/  @P0 EXIT ;  /* 0x000000000000094d */ /* 0x000fea0003800000 */
[----:B------:R-:W0:Y:S01]  /*00c0*/  LDC.64 R2, c[0x0][0x380] ;  /* 0x0000e000ff027b82 */ /* 0x000e220000000a00 */
[----:B------:R-:W1:Y:S01]  /*00d0*/  LDCU.64 UR4, c[0x0][0x358] ;  /* 0x00006b00ff0477ac */ /* 0x000e620008000a00 */
[----:B------:R-:W-:-:S06]  /*00e0*/  LEA R9, R0, R7, 0xa ;  /* 0x0000000700097211 */ /* 0x000fcc00078e50ff */
[----:B------:R-:W2:Y:S08]  /*00f0*/  LDC.64 R4, c[0x0][0x388] ;  /* 0x0000e200ff047b82 */ /* 0x000eb00000000a00 */
[----:B------:R-:W3:Y:S01]  /*0100*/  LDC.64 R6, c[0x0][0x390] ;  /* 0x0000e400ff067b82 */ /* 0x000ee20000000a00 */
[----:B0-----:R-:W-:-:S06]  /*0110*/  IMAD.WIDE R2, R9, 0x4, R2 ;  /* 0x0000000409027825 */ /* 0x001fcc00078e0202 */
[----:B-1----:R-:W4:Y:S01]  /*0120*/  LDG.E R2, desc[UR4][R2.64] ;  /* 0x0000000402027981 */ /* 0x002f22000c1e1900 */
[----:B--2---:R-:W-:-:S06]  /*0130*/  IMAD.WIDE R4, R9, 0x4, R4 ;  /* 0x0000000409047825 */ /* 0x004fcc00078e0204 */
[----:B------:R-:W4:Y:S01]  /*0140*/  LDG.E R5, desc[UR4][R4.64] ;  /* 0x0000000404057981 */ /* 0x000f22000c1e1900 */
[----:B---3--:R-:W-:Y:S01]  /*0150*/  IMAD.WIDE R6, R9, 0x4, R6 ;  /* 0x0000000409067825 */ /* 0x008fe200078e0206 */
[----:B----4-:R-:W-:-:S05]  /*0160*/  IADD3 R9, PT, PT, R2, R5, RZ ;  /* 0x0000000502097210 */ /* 0x010fca0007ffe0ff */
[----:B------:R-:W-:Y:S01]  /*0170*/  STG.E desc[UR4][R6.64], R9 ;  /* 0x0000000906007986 */ /* 0x000fe2000c101904 */
[----:B------:R-:W-:Y:S05]  /*0180*/  EXIT ;  /* 0x000000000000794d */ /* 0x000fea0003800000 */
.L_x_0:
[----:B------:R-:W-:-:S00]  /*0190*/  BRA `(.L_x_0) ;  /* 0xfffffffc00fc7947 */ /* 0x000fc0000383ffff */
[----:B------:R-:W-:-:S00]  /*01a0*/  NOP ;  /* 0x0000000000007918 */ /* 0x000fc00000000000 */
        /* <DEDUP_REMOVED lines=13> */
.L_x_1:


//--------------------- .nv.shared.reserved.0     --------------------------
	.section	.nv.shared.reserved.0,"aw",@nobits
	.weak		__nv_reservedSMEM_offset_0_alias
	.size		__nv_reservedSMEM_offset_0_alias, 0, 64
	.other		__nv_reservedSMEM_offset_0_alias,@"STO_CUDA_RESERVED_SHARED STV_DEFAULT"
__nv_reservedSMEM_offset_0_alias:
	.zero		0
	.zero		64


//--------------------- .nv.constant0._Z9matrixAddPiS_S_ --------------------------
	.section	.nv.constant0._Z9matrixAddPiS_S_,"a",@progbits
	.sectionflags	@""
	.align	4
.nv.constant0._Z9matrixAddPiS_S_:
	.zero		920


//--------------------- SYMBOLS --------------------------

	.type		.nv.reservedSmem.offset0,@object
	.size		.nv.reservedSmem.offset0,0x4
